.version 6.5
.target sm_30
.address_size 64

.visible .entry setp_nan(
	.param .u64 input,
	.param .u64 output
)
{
	.reg .u64 	    in_addr;
    .reg .u64 	    out_addr;
    .reg .f32 	    pair1_1;
    .reg .f32 	    pair1_2;
    .reg .f32 	    pair2_1;
    .reg .f32 	    pair2_2;
    .reg .f32 	    pair3_1;
    .reg .f32 	    pair3_2;
    .reg .f32 	    pair4_1;
    .reg .f32 	    pair4_2;
    .reg .u32 	    temp;
    .reg .pred 	    pred;

    ld.param.u64        in_addr, [input];
    ld.param.u64        out_addr, [output];

    ld.f32              pair1_1, [in_addr];
    ld.f32              pair1_2, [in_addr + 4];
    ld.f32              pair2_1, [in_addr + 8];
    ld.f32              pair2_2, [in_addr + 12];
    ld.f32              pair3_1, [in_addr + 16];
    ld.f32              pair3_2, [in_addr + 20];
    ld.f32              pair4_1, [in_addr + 24];
    ld.f32              pair4_2, [in_addr + 28];
    setp.nan.f32        pred, pair1_1, pair1_2;
    @pred mov.u32       temp, 1;
    @!pred mov.u32      temp, 0;
    st.u32              [out_addr], temp;
    setp.nan.f32        pred, pair2_1, pair2_2;
    @pred mov.u32       temp, 1;
    @!pred mov.u32      temp, 0;
    st.u32              [out_addr + 4], temp;
    setp.nan.f32        pred, pair3_1, pair3_2;
    @pred mov.u32       temp, 1;
    @!pred mov.u32      temp, 0;
    st.u32              [out_addr + 8], temp;
    setp.nan.f32        pred, pair4_1, pair4_2;
    @pred mov.u32       temp, 1;
    @!pred mov.u32      temp, 0;
    st.u32              [out_addr + 12], temp;
    ret;
}


// ===== COMPILED SASS (sm_100) =====

	.target	sm_100

	.elftype	@"ET_EXEC"


//--------------------- .note.nv.tkinfo           --------------------------
	.section	.note.nv.tkinfo,"",@"SHT_NOTE"
	.sectionflags	@"SHF_NOTE_NV_TKINFO"
	.tkinfo
        /*0018*/ 	.word	0x00000002
        /*0030*/ 	.string	""
        /*0030*/ 	.string	"ptxas"
        /*0030*/ 	.string	"Cuda compilation tools, release 13.0, V13.0.88"
        /*0030*/ 	.string	"Build cuda_13.0.r13.0/compiler.36424714_0"
        /*0030*/ 	.string	"-arch sm_100 "



//--------------------- .note.nv.cuinfo           --------------------------
	.section	.note.nv.cuinfo,"",@"SHT_NOTE"
	.sectionflags	@"SHF_NOTE_NV_CUINFO"
        /*0018*/ 	.short	0x0002
        /*001a*/ 	.short	0x001e
        /*001c*/ 	.short	0x0082
	.zero		2


//--------------------- .nv.info                  --------------------------
	.section	.nv.info,"",@"SHT_CUDA_INFO"
	.align	4


	//----- nvinfo : EIATTR_REGCOUNT
	.align		4
        /*0000*/ 	.byte	0x04, 0x2f
        /*0002*/ 	.short	(.L_1 - .L_0)
	.align		4
.L_0:
        /*0004*/ 	.word	index@(setp_nan)
        /*0008*/ 	.word	0x0000000e


	//----- nvinfo : EIATTR_FRAME_SIZE
	.align		4
.L_1:
        /*000c*/ 	.byte	0x04, 0x11
        /*000e*/ 	.short	(.L_3 - .L_2)
	.align		4
.L_2:
        /*0010*/ 	.word	index@(setp_nan)
        /*0014*/ 	.word	0x00000000


	//----- nvinfo : EIATTR_MIN_STACK_SIZE
	.align		4
.L_3:
        /*0018*/ 	.byte	0x04, 0x12
        /*001a*/ 	.short	(.L_5 - .L_4)
	.align		4
.L_4:
        /*001c*/ 	.word	index@(setp_nan)
        /*0020*/ 	.word	0x00000000
.L_5:


//--------------------- .nv.compat                --------------------------
	.section	.nv.compat,"",@"SHT_CUDA_COMPAT_INFO"
	.align	4
        /*0000*/ 	.byte	0x02, 0x09, 0x00, 0x00, 0x02, 0x02, 0x01, 0x00, 0x02, 0x05, 0x05, 0x00, 0x03, 0x07, 0x01, 0x01
        /*0010*/ 	.byte	0x02, 0x03, 0x00, 0x00, 0x02, 0x06, 0x01, 0x00, 0x04, 0x0b, 0x08, 0x00, 0x09, 0x00, 0x00, 0x00
        /*0020*/ 	.byte	0x00, 0x00, 0x00, 0x00


//--------------------- .nv.info.setp_nan         --------------------------
	.section	.nv.info.setp_nan,"",@"SHT_CUDA_INFO"
	.sectionflags	@""
	.align	4


	//----- nvinfo : EIATTR_CUDA_API_VERSION
	.align		4
        /*0000*/ 	.byte	0x04, 0x37
        /*0002*/ 	.short	(.L_7 - .L_6)
.L_6:
        /*0004*/ 	.word	0x00000082


	//----- nvinfo : EIATTR_KPARAM_INFO
	.align		4
.L_7:
        /*0008*/ 	.byte	0x04, 0x17
        /*000a*/ 	.short	(.L_9 - .L_8)
.L_8:
        /*000c*/ 	.word	0x00000000
        /*0010*/ 	.short	0x0001
        /*0012*/ 	.short	0x0008
        /*0014*/ 	.byte	0x00, 0xf0, 0x21, 0x00


	//----- nvinfo : EIATTR_KPARAM_INFO
	.align		4
.L_9:
        /*0018*/ 	.byte	0x04, 0x17
        /*001a*/ 	.short	(.L_11 - .L_10)
.L_10:
        /*001c*/ 	.word	0x00000000
        /*0020*/ 	.short	0x0000
        /*0022*/ 	.short	0x0000
        /*0024*/ 	.byte	0x00, 0xf0, 0x21, 0x00


	//----- nvinfo : EIATTR_SPARSE_MMA_MASK
	.align		4
.L_11:
        /*0028*/ 	.byte	0x03, 0x50
        /*002a*/ 	.short	0x0000


	//----- nvinfo : EIATTR_MAXREG_COUNT
	.align		4
        /*002c*/ 	.byte	0x03, 0x1b
        /*002e*/ 	.short	0x00ff


	//----- nvinfo : EIATTR_MERCURY_ISA_VERSION
	.align		4
        /*0030*/ 	.byte	0x03, 0x5f
        /*0032*/ 	.short	0x0101


	//----- nvinfo : EIATTR_VRC_CTA_INIT_COUNT
	.align		4
        /*0034*/ 	.byte	0x02, 0x4a
	.zero		1
	.zero		1


	//----- nvinfo : EIATTR_EXIT_INSTR_OFFSETS
	.align		4
        /*0038*/ 	.byte	0x04, 0x1c
        /*003a*/ 	.short	(.L_13 - .L_12)


	//   ....[0]....
.L_12:
        /*003c*/ 	.word	0x000001c0


	//----- nvinfo : EIATTR_CBANK_PARAM_SIZE
	.align		4
.L_13:
        /*0040*/ 	.byte	0x03, 0x19
        /*0042*/ 	.short	0x0010


	//----- nvinfo : EIATTR_PARAM_CBANK
	.align		4
        /*0044*/ 	.byte	0x04, 0x0a
        /*0046*/ 	.short	(.L_15 - .L_14)
	.align		4
.L_14:
        /*0048*/ 	.word	index@(.nv.constant0.setp_nan)
        /*004c*/ 	.short	0x0380
        /*004e*/ 	.short	0x0010


	//----- nvinfo : EIATTR_SW_WAR
	.align		4
.L_15:
        /*0050*/ 	.byte	0x04, 0x36
        /*0052*/ 	.short	(.L_17 - .L_16)
.L_16:
        /*0054*/ 	.word	0x00000008
.L_17:


//--------------------- .nv.callgraph             --------------------------
	.section	.nv.callgraph,"",@"SHT_CUDA_CALLGRAPH"
	.align	4
	.sectionentsize	8
	.align		4
        /*0000*/ 	.word	0x00000000
	.align		4
        /*0004*/ 	.word	0xffffffff
	.align		4
        /*0008*/ 	.word	0x00000000
	.align		4
        /*000c*/ 	.word	0xfffffffe
	.align		4
        /*0010*/ 	.word	0x00000000
	.align		4
        /*0014*/ 	.word	0xfffffffd
	.align		4
        /*0018*/ 	.word	0x00000000
	.align		4
        /*001c*/ 	.word	0xfffffffc


//--------------------- .text.setp_nan            --------------------------
	.section	.text.setp_nan,"ax",@progbits
	.align	128
        .global         setp_nan
        .type           setp_nan,@function
        .size           setp_nan,(.L_x_1 - setp_nan)
        .other          setp_nan,@"STO_CUDA_ENTRY STV_DEFAULT"
setp_nan:
.text.setp_nan:
[----:B------:R-:W0:Y:S08]  /*0000*/  LDC R1, c[0x0][0x37c] ;  /* 0x0000df00ff017b82 */ /* 0x000e300000000800 */
[----:B------:R-:W1:Y:S01]  /*0010*/  LDC.64 R2, c[0x0][0x380] ;  /* 0x0000e000ff027b82 */ /* 0x000e620000000a00 */
[----:B------:R-:W1:Y:S02]  /*0020*/  LDCU.64 UR4, c[0x0][0x358] ;  /* 0x00006b00ff0477ac */ /* 0x000e640008000a00 */
[----:B-1----:R-:W2:Y:S04]  /*0030*/  LD.E R0, desc[UR4][R2.64] ;  /* 0x0000000402007980 */ /* 0x002ea8000c101900 */
[----:B------:R-:W2:Y:S04]  /*0040*/  LD.E R5, desc[UR4][R2.64+0x4] ;  /* 0x0000040402057980 */ /* 0x000ea8000c101900 */
[----:B------:R-:W3:Y:S04]  /*0050*/  LD.E R4, desc[UR4][R2.64+0x8] ;  /* 0x0000080402047980 */ /* 0x000ee8000c101900 */
[----:B------:R-:W3:Y:S04]  /*0060*/  LD.E R7, desc[UR4][R2.64+0xc] ;  /* 0x00000c0402077980 */ /* 0x000ee8000c101900 */
[----:B------:R-:W4:Y:S04]  /*0070*/  LD.E R6, desc[UR4][R2.64+0x10] ;  /* 0x0000100402067980 */ /* 0x000f28000c101900 */
[----:B------:R-:W4:Y:S04]  /*0080*/  LD.E R9, desc[UR4][R2.64+0x14] ;  /* 0x0000140402097980 */ /* 0x000f28000c101900 */
[----:B------:R-:W5:Y:S04]  /*0090*/  LD.E R8, desc[UR4][R2.64+0x18] ;  /* 0x0000180402087980 */ /* 0x000f68000c101900 */
[----:B------:R-:W5:Y:S01]  /*00a0*/  LD.E R11, desc[UR4][R2.64+0x1c] ;  /* 0x00001c04020b7980 */ /* 0x000f62000c101900 */
[----:B--2---:R-:W-:-:S04]  /*00b0*/  FSETP.NAN.AND P1, PT, R0, R5, PT ;  /* 0x000000050000720b */ /* 0x004fc80003f28000 */
[----:B0-----:R-:W-:Y:S02]  /*00c0*/  SEL R0, R1, 0x1, !P1 ;  /* 0x0000000101007807 */ /* 0x001fe40004800000 */
[----:B---3--:R-:W-:Y:S02]  /*00d0*/  FSETP.NAN.AND P0, PT, R4, R7, PT ;  /* 0x000000070400720b */ /* 0x008fe40003f08000 */
[----:B------:R-:W-:Y:S01]  /*00e0*/  SEL R7, R0, RZ, P1 ;  /* 0x000000ff00077207 */ /* 0x000fe20000800000 */
[----:B------:R-:W0:Y:S03]  /*00f0*/  LDC.64 R4, c[0x0][0x388] ;  /* 0x0000e200ff047b82 */ /* 0x000e260000000a00 */
[----:B------:R-:W-:Y:S02]  /*0100*/  SEL R0, R7, 0x1, !P0 ;  /* 0x0000000107007807 */ /* 0x000fe40004000000 */
[----:B----4-:R-:W-:-:S02]  /*0110*/  FSETP.NAN.AND P1, PT, R6, R9, PT ;  /* 0x000000090600720b */ /* 0x010fc40003f28000 */
[----:B------:R-:W-:-:S04]  /*0120*/  SEL R9, R0, RZ, P0 ;  /* 0x000000ff00097207 */ /* 0x000fc80000000000 */
[----:B------:R-:W-:Y:S02]  /*0130*/  SEL R0, R9, 0x1, !P1 ;  /* 0x0000000109007807 */ /* 0x000fe40004800000 */
[----:B-----5:R-:W-:Y:S02]  /*0140*/  FSETP.NAN.AND P0, PT, R8, R11, PT ;  /* 0x0000000b0800720b */ /* 0x020fe40003f08000 */
[----:B------:R-:W-:-:S04]  /*0150*/  SEL R3, R0, RZ, P1 ;  /* 0x000000ff00037207 */ /* 0x000fc80000800000 */
[----:B------:R-:W-:-:S04]  /*0160*/  SEL R0, R3, 0x1, !P0 ;  /* 0x0000000103007807 */ /* 0x000fc80004000000 */
[----:B------:R-:W-:Y:S01]  /*0170*/  SEL R11, R0, RZ, P0 ;  /* 0x000000ff000b7207 */ /* 0x000fe20000000000 */
[----:B0-----:R-:W-:Y:S04]  /*0180*/  ST.E desc[UR4][R4.64], R7 ;  /* 0x0000000704007985 */ /* 0x001fe8000c101904 */
[----:B------:R-:W-:Y:S04]  /*0190*/  ST.E desc[UR4][R4.64+0x4], R9 ;  /* 0x0000040904007985 */ /* 0x000fe8000c101904 */
[----:B------:R-:W-:Y:S04]  /*01a0*/  ST.E desc[UR4][R4.64+0x8], R3 ;  /* 0x0000080304007985 */ /* 0x000fe8000c101904 */
[----:B------:R-:W-:Y:S01]  /*01b0*/  ST.E desc[UR4][R4.64+0xc], R11 ;  /* 0x00000c0b04007985 */ /* 0x000fe2000c101904 */
[----:B------:R-:W-:Y:S05]  /*01c0*/  EXIT ;  /* 0x000000000000794d */ /* 0x000fea0003800000 */
.L_x_0:
[----:B------:R-:W-:-:S00]  /*01d0*/  BRA `(.L_x_0) ;  /* 0xfffffffc00fc7947 */ /* 0x000fc0000383ffff */
[----:B------:R-:W-:-:S00]  /*01e0*/  NOP ;  /* 0x0000000000007918 */ /* 0x000fc00000000000 */
        /* <DEDUP_REMOVED lines=9> */
.L_x_1:


//--------------------- .nv.shared.reserved.0     --------------------------
	.section	.nv.shared.reserved.0,"aw",@nobits
	.weak		__nv_reservedSMEM_offset_0_alias
	.size		__nv_reservedSMEM_offset_0_alias, 0, 64
	.other		__nv_reservedSMEM_offset_0_alias,@"STO_CUDA_RESERVED_SHARED STV_DEFAULT"
__nv_reservedSMEM_offset_0_alias:
	.zero		0
	.zero		64


//--------------------- .nv.constant0.setp_nan    --------------------------
	.section	.nv.constant0.setp_nan,"a",@progbits
	.sectionflags	@""
	.align	4
.nv.constant0.setp_nan:
	.zero		912


//--------------------- SYMBOLS --------------------------

	.type		.nv.reservedSmem.offset0,@object
	.size		.nv.reservedSmem.offset0,0x4
